//
// Generated by NVIDIA NVVM Compiler
//
// Compiler Build ID: CL-36424714
// Cuda compilation tools, release 13.0, V13.0.88
// Based on NVVM 20.0.0
//

.version 9.0
.target sm_100
.address_size 64

	// .globl	_Z10reduce_GPUPj
.extern .func  (.param .b32 func_retval0) vprintf
(
	.param .b64 vprintf_param_0,
	.param .b64 vprintf_param_1
)
;
.global .align 1 .b8 $str[8] = {116, 105, 100, 58, 32, 37, 117};

.visible .entry _Z10reduce_GPUPj(
	.param .u64 .ptr .align 1 _Z10reduce_GPUPj_param_0
)
{
	.local .align 8 .b8 	__local_depot0[8];
	.reg .b64 	%SP;
	.reg .b64 	%SPL;
	.reg .b32 	%r<6>;
	.reg .b64 	%rd<7>;

	mov.u64 	%SPL, __local_depot0;
	cvta.local.u64 	%SP, %SPL;
	ld.param.u64 	%rd1, [_Z10reduce_GPUPj_param_0];
	cvta.to.global.u64 	%rd2, %rd1;
	add.u64 	%rd3, %SP, 0;
	add.u64 	%rd4, %SPL, 0;
	ld.global.u32 	%r1, [%rd2];
	add.s32 	%r2, %r1, 1;
	st.global.u32 	[%rd2], %r2;
	mov.u32 	%r3, %tid.x;
	st.local.u32 	[%rd4], %r3;
	mov.u64 	%rd5, $str;
	cvta.global.u64 	%rd6, %rd5;
	{ // callseq 0, 0
	.param .b64 param0;
	st.param.b64 	[param0], %rd6;
	.param .b64 param1;
	st.param.b64 	[param1], %rd3;
	.param .b32 retval0;
	call.uni (retval0), 
	vprintf, 
	(
	param0, 
	param1
	);
	ld.param.b32 	%r4, [retval0];
	} // callseq 0
	ret;

}


// ===== COMPILED SASS (sm_100) =====

	.target	sm_100

	.elftype	@"ET_EXEC"


//--------------------- .note.nv.tkinfo           --------------------------
	.section	.note.nv.tkinfo,"",@"SHT_NOTE"
	.sectionflags	@"SHF_NOTE_NV_TKINFO"
	.tkinfo
        /*0018*/ 	.word	0x00000002
        /*0030*/ 	.string	""
        /*0030*/ 	.string	"ptxas"
        /*0030*/ 	.string	"Cuda compilation tools, release 13.0, V13.0.88"
        /*0030*/ 	.string	"Build cuda_13.0.r13.0/compiler.36424714_0"
        /*0030*/ 	.string	"-arch sm_100 -m 64 "



//--------------------- .note.nv.cuinfo           --------------------------
	.section	.note.nv.cuinfo,"",@"SHT_NOTE"
	.sectionflags	@"SHF_NOTE_NV_CUINFO"
        /*0018*/ 	.short	0x0002
        /*001a*/ 	.short	0x0064
        /*001c*/ 	.short	0x0082
	.zero		2


//--------------------- .nv.info                  --------------------------
	.section	.nv.info,"",@"SHT_CUDA_INFO"
	.align	4


	//----- nvinfo : EIATTR_REGCOUNT
	.align		4
        /*0000*/ 	.byte	0x04, 0x2f
        /*0002*/ 	.short	(.L_2 - .L_1)
	.align		4
.L_1:
        /*0004*/ 	.word	index@(_Z10reduce_GPUPj)
        /*0008*/ 	.word	0x00000018


	//----- nvinfo : EIATTR_FRAME_SIZE
	.align		4
.L_2:
        /*000c*/ 	.byte	0x04, 0x11
        /*000e*/ 	.short	(.L_4 - .L_3)
	.align		4
.L_3:
        /*0010*/ 	.word	index@(_Z10reduce_GPUPj)
        /*0014*/ 	.word	0x00000008


	//----- nvinfo : EIATTR_MIN_STACK_SIZE
	.align		4
.L_4:
        /*0018*/ 	.byte	0x04, 0x12
        /*001a*/ 	.short	(.L_6 - .L_5)
	.align		4
.L_5:
        /*001c*/ 	.word	index@(_Z10reduce_GPUPj)
        /*0020*/ 	.word	0x00000008
.L_6:


//--------------------- .nv.compat                --------------------------
	.section	.nv.compat,"",@"SHT_CUDA_COMPAT_INFO"
	.align	4
        /*0000*/ 	.byte	0x02, 0x09, 0x00, 0x00, 0x02, 0x02, 0x01, 0x00, 0x02, 0x05, 0x05, 0x00, 0x03, 0x07, 0x01, 0x01
        /*0010*/ 	.byte	0x02, 0x03, 0x00, 0x00, 0x02, 0x06, 0x01, 0x00, 0x04, 0x0b, 0x08, 0x00, 0x09, 0x00, 0x00, 0x00
        /*0020*/ 	.byte	0x00, 0x00, 0x00, 0x00


//--------------------- .nv.info._Z10reduce_GPUPj --------------------------
	.section	.nv.info._Z10reduce_GPUPj,"",@"SHT_CUDA_INFO"
	.sectionflags	@""
	.align	4


	//----- nvinfo : EIATTR_CUDA_API_VERSION
	.align		4
        /*0000*/ 	.byte	0x04, 0x37
        /*0002*/ 	.short	(.L_8 - .L_7)
.L_7:
        /*0004*/ 	.word	0x00000082


	//----- nvinfo : EIATTR_KPARAM_INFO
	.align		4
.L_8:
        /*0008*/ 	.byte	0x04, 0x17
        /*000a*/ 	.short	(.L_10 - .L_9)
.L_9:
        /*000c*/ 	.word	0x00000000
        /*0010*/ 	.short	0x0000
        /*0012*/ 	.short	0x0000
        /*0014*/ 	.byte	0x00, 0xf5, 0x21, 0x00


	//----- nvinfo : EIATTR_SPARSE_MMA_MASK
	.align		4
.L_10:
        /*0018*/ 	.byte	0x03, 0x50
        /*001a*/ 	.short	0x0000


	//----- nvinfo : EIATTR_MAXREG_COUNT
	.align		4
        /*001c*/ 	.byte	0x03, 0x1b
        /*001e*/ 	.short	0x00ff


	//----- nvinfo : EIATTR_EXTERNS
	.align		4
        /*0020*/ 	.byte	0x04, 0x0f
        /*0022*/ 	.short	(.L_12 - .L_11)


	//   ....[0]....
	.align		4
.L_11:
        /*0024*/ 	.word	index@(vprintf)


	//----- nvinfo : EIATTR_MERCURY_ISA_VERSION
	.align		4
.L_12:
        /*0028*/ 	.byte	0x03, 0x5f
        /*002a*/ 	.short	0x0101


	//----- nvinfo : EIATTR_VRC_CTA_INIT_COUNT
	.align		4
        /*002c*/ 	.byte	0x02, 0x4a
	.zero		1
	.zero		1


	//----- nvinfo : EIATTR_SYSCALL_OFFSETS
	.align		4
        /*0030*/ 	.byte	0x04, 0x46
        /*0032*/ 	.short	(.L_14 - .L_13)


	//   ....[0]....
.L_13:
        /*0034*/ 	.word	0x00000130


	//----- nvinfo : EIATTR_EXIT_INSTR_OFFSETS
	.align		4
.L_14:
        /*0038*/ 	.byte	0x04, 0x1c
        /*003a*/ 	.short	(.L_16 - .L_15)


	//   ....[0]....
.L_15:
        /*003c*/ 	.word	0x00000140


	//----- nvinfo : EIATTR_CBANK_PARAM_SIZE
	.align		4
.L_16:
        /*0040*/ 	.byte	0x03, 0x19
        /*0042*/ 	.short	0x0008


	//----- nvinfo : EIATTR_PARAM_CBANK
	.align		4
        /*0044*/ 	.byte	0x04, 0x0a
        /*0046*/ 	.short	(.L_18 - .L_17)
	.align		4
.L_17:
        /*0048*/ 	.word	index@(.nv.constant0._Z10reduce_GPUPj)
        /*004c*/ 	.short	0x0380
        /*004e*/ 	.short	0x0008


	//----- nvinfo : EIATTR_SW_WAR
	.align		4
.L_18:
        /*0050*/ 	.byte	0x04, 0x36
        /*0052*/ 	.short	(.L_20 - .L_19)
.L_19:
        /*0054*/ 	.word	0x00000008
.L_20:


//--------------------- .nv.callgraph             --------------------------
	.section	.nv.callgraph,"",@"SHT_CUDA_CALLGRAPH"
	.align	4
	.sectionentsize	8
	.align		4
        /*0000*/ 	.word	0x00000000
	.align		4
        /*0004*/ 	.word	0xffffffff
	.align		4
        /*0008*/ 	.word	index@(_Z10reduce_GPUPj)
	.align		4
        /*000c*/ 	.word	index@(vprintf)
	.align		4
        /*0010*/ 	.word	0x00000000
	.align		4
        /*0014*/ 	.word	0xfffffffe
	.align		4
        /*0018*/ 	.word	0x00000000
	.align		4
        /*001c*/ 	.word	0xfffffffd
	.align		4
        /*0020*/ 	.word	0x00000000
	.align		4
        /*0024*/ 	.word	0xfffffffc


//--------------------- .nv.constant4             --------------------------
	.section	.nv.constant4,"a",@progbits
	.align	8
	.align		8
.nv.constant4:
        /*0000*/ 	.dword	vprintf
	.align		8
        /*0008*/ 	.dword	$str


//--------------------- .text._Z10reduce_GPUPj    --------------------------
	.section	.text._Z10reduce_GPUPj,"ax",@progbits
	.align	128
        .global         _Z10reduce_GPUPj
        .type           _Z10reduce_GPUPj,@function
        .size           _Z10reduce_GPUPj,(.L_x_2 - _Z10reduce_GPUPj)
        .other          _Z10reduce_GPUPj,@"STO_CUDA_ENTRY STV_DEFAULT"
_Z10reduce_GPUPj:
.text._Z10reduce_GPUPj:
[----:B------:R-:W0:Y:S08]  /*0000*/  LDC R1, c[0x0][0x37c] ;  /* 0x0000df00ff017b82 */ /* 0x000e300000000800 */
[----:B------:R-:W1:Y:S01]  /*0010*/  LDC.64 R2, c[0x0][0x380] ;  /* 0x0000e000ff027b82 */ /* 0x000e620000000a00 */
[----:B------:R-:W1:Y:S01]  /*0020*/  LDCU.64 UR4, c[0x0][0x358] ;  /* 0x00006b00ff0477ac */ /* 0x000e620008000a00 */
[----:B------:R-:W2:Y:S01]  /*0030*/  S2R R8, SR_TID.X ;  /* 0x0000000000087919 */ /* 0x000ea20000002100 */
[----:B0-----:R-:W-:Y:S01]  /*0040*/  VIADD R1, R1, 0xfffffff8 ;  /* 0xfffffff801017836 */ /* 0x001fe20000000000 */
[----:B------:R-:W0:Y:S01]  /*0050*/  LDCU UR6, c[0x0][0x2f8] ;  /* 0x00005f00ff0677ac */ /* 0x000e220008000800 */
[----:B------:R-:W3:Y:S01]  /*0060*/  LDCU.64 UR8, c[0x4][0x8] ;  /* 0x01000100ff0877ac */ /* 0x000ee20008000a00 */
[----:B-1----:R-:W4:Y:S01]  /*0070*/  LDG.E R9, desc[UR4][R2.64] ;  /* 0x0000000402097981 */ /* 0x002f22000c1e1900 */
[----:B------:R-:W-:-:S02]  /*0080*/  MOV R0, 0x0 ;  /* 0x0000000000007802 */ /* 0x000fc40000000f00 */
[----:B0-----:R-:W-:Y:S01]  /*0090*/  IADD3 R6, P0, PT, R1, UR6, RZ ;  /* 0x0000000601067c10 */ /* 0x001fe2000ff1e0ff */
[----:B---3--:R-:W-:Y:S01]  /*00a0*/  IMAD.U32 R5, RZ, RZ, UR9 ;  /* 0x00000009ff057e24 */ /* 0x008fe2000f8e00ff */
[----:B------:R0:W1:Y:S01]  /*00b0*/  LDC.64 R10, c[0x4][R0] ;  /* 0x01000000000a7b82 */ /* 0x0000620000000a00 */
[----:B------:R-:W-:Y:S01]  /*00c0*/  MOV R4, UR8 ;  /* 0x0000000800047c02 */ /* 0x000fe20008000f00 */
[----:B--2---:R0:W-:Y:S01]  /*00d0*/  STL [R1], R8 ;  /* 0x0000000801007387 */ /* 0x0041e20000100800 */
[----:B----4-:R-:W-:-:S05]  /*00e0*/  VIADD R9, R9, 0x1 ;  /* 0x0000000109097836 */ /* 0x010fca0000000000 */
[----:B------:R0:W-:Y:S01]  /*00f0*/  STG.E desc[UR4][R2.64], R9 ;  /* 0x0000000902007986 */ /* 0x0001e2000c101904 */
[----:B------:R-:W2:Y:S02]  /*0100*/  LDCU UR4, c[0x0][0x2fc] ;  /* 0x00005f80ff0477ac */ /* 0x000ea40008000800 */
[----:B012---:R-:W-:-:S07]  /*0110*/  IADD3.X R7, PT, PT, RZ, UR4, RZ, P0, !PT ;  /* 0x00000004ff077c10 */ /* 0x007fce00087fe4ff */
[----:B------:R-:W-:-:S07]  /*0120*/  LEPC R20, `(.L_x_0) ;  /* 0x000000001014794e */ /* 0x000fce0000000000 */
[----:B------:R-:W-:Y:S05]  /*0130*/  CALL.ABS.NOINC R10 ;  /* 0x000000000a007343 */ /* 0x000fea0003c00000 */
.L_x_0:
[----:B------:R-:W-:Y:S05]  /*0140*/  EXIT ;  /* 0x000000000000794d */ /* 0x000fea0003800000 */
.L_x_1:
[----:B------:R-:W-:-:S00]  /*0150*/  BRA `(.L_x_1) ;  /* 0xfffffffc00fc7947 */ /* 0x000fc0000383ffff */
[----:B------:R-:W-:-:S00]  /*0160*/  NOP ;  /* 0x0000000000007918 */ /* 0x000fc00000000000 */
        /* <DEDUP_REMOVED lines=9> */
.L_x_2:


//--------------------- .nv.global.init           --------------------------
	.section	.nv.global.init,"aw",@progbits
.nv.global.init:
	.type		$str,@object
	.size		$str,(.L_0 - $str)
$str:
        /*0000*/ 	.byte	0x74, 0x69, 0x64, 0x3a, 0x20, 0x25, 0x75, 0x00
.L_0:


//--------------------- .nv.shared.reserved.0     --------------------------
	.section	.nv.shared.reserved.0,"aw",@nobits
	.weak		__nv_reservedSMEM_offset_0_alias
	.size		__nv_reservedSMEM_offset_0_alias, 0, 64
	.other		__nv_reservedSMEM_offset_0_alias,@"STO_CUDA_RESERVED_SHARED STV_DEFAULT"
__nv_reservedSMEM_offset_0_alias:
	.zero		0
	.zero		64


//--------------------- .nv.constant0._Z10reduce_GPUPj --------------------------
	.section	.nv.constant0._Z10reduce_GPUPj,"a",@progbits
	.sectionflags	@""
	.align	4
.nv.constant0._Z10reduce_GPUPj:
	.zero		904


//--------------------- SYMBOLS --------------------------

	.type		.nv.reservedSmem.offset0,@object
	.size		.nv.reservedSmem.offset0,0x4
	.type		vprintf,@function
